//
// Generated by NVIDIA NVVM Compiler
//
// Compiler Build ID: CL-36424714
// Cuda compilation tools, release 13.0, V13.0.88
// Based on NVVM 20.0.0
//

.version 9.0
.target sm_100
.address_size 64

	// .globl	_Z22bruteForceStage1KerneltiPiS_
.const .align 4 .b8 d_edgePermutation[864] = {3, 0, 0, 0, 0, 0, 0, 0, 1, 0, 0, 0, 2, 0, 0, 0, 4, 0, 0, 0, 5, 0, 0, 0, 6, 0, 0, 0, 7, 0, 0, 0, 8, 0, 0, 0, 9, 0, 0, 0, 10, 0, 0, 0, 11, 0, 0, 0, 2, 0, 0, 0, 3, 0, 0, 0, 0, 0, 0, 0, 1, 0, 0, 0, 4, 0, 0, 0, 5, 0, 0, 0, 6, 0, 0, 0, 7, 0, 0, 0, 8, 0, 0, 0, 9, 0, 0, 0, 10, 0, 0, 0, 11, 0, 0, 0, 1, 0, 0, 0, 2, 0, 0, 0, 3, 0, 0, 0, 0, 0, 0, 0, 4, 0, 0, 0, 5, 0, 0, 0, 6, 0, 0, 0, 7, 0, 0, 0, 8, 0, 0, 0, 9, 0, 0, 0, 10, 0, 0, 0, 11, 0, 0, 0, 8, 0, 0, 0, 1, 0, 0, 0, 2, 0, 0, 0, 3, 0, 0, 0, 11, 0, 0, 0, 5, 0, 0, 0, 6, 0, 0, 0, 7, 0, 0, 0, 4, 0, 0, 0, 9, 0, 0, 0, 10, 0, 0, 0, 0, 0, 0, 0, 4, 0, 0, 0, 1, 0, 0, 0, 2, 0, 0, 0, 3, 0, 0, 0, 0, 0, 0, 0, 5, 0, 0, 0, 6, 0, 0, 0, 7, 0, 0, 0, 11, 0, 0, 0, 9, 0, 0, 0, 10, 0, 0, 0, 8, 0, 0, 0, 11, 0, 0, 0, 1, 0, 0, 0, 2, 0, 0, 0, 3, 0, 0, 0, 8, 0, 0, 0, 5, 0, 0, 0, 6, 0, 0, 0, 7, 0, 0, 0, 0, 0, 0, 0, 9, 0, 0, 0, 10, 0, 0, 0, 4, 0, 0, 0, 0, 0, 0, 0, 9, 0, 0, 0, 2, 0, 0, 0, 3, 0, 0, 0, 4, 0, 0, 0, 8, 0, 0, 0, 6, 0, 0, 0, 7, 0, 0, 0, 1, 0, 0, 0, 5, 0, 0, 0, 10, 0, 0, 0, 11, 0, 0, 0, 0, 0, 0, 0, 5, 0, 0, 0, 2, 0, 0, 0, 3, 0, 0, 0, 4, 0, 0, 0, 1, 0, 0, 0, 6, 0, 0, 0, 7, 0, 0, 0, 9, 0, 0, 0, 8, 0, 0, 0, 10, 0, 0, 0, 11, 0, 0, 0, 0, 0, 0, 0, 8, 0, 0, 0, 2, 0, 0, 0, 3, 0, 0, 0, 4, 0, 0, 0, 9, 0, 0, 0, 6, 0, 0, 0, 7, 0, 0, 0, 5, 0, 0, 0, 1, 0, 0, 0, 10, 0, 0, 0, 11, 0, 0, 0, 0, 0, 0, 0, 1, 0, 0, 0, 2, 0, 0, 0, 3, 0, 0, 0, 5, 0, 0, 0, 6, 0, 0, 0, 7, 0, 0, 0, 4, 0, 0, 0, 8, 0, 0, 0, 9, 0, 0, 0, 10, 0, 0, 0, 11, 0, 0, 0, 0, 0, 0, 0, 1, 0, 0, 0, 2, 0, 0, 0, 3, 0, 0, 0, 6, 0, 0, 0, 7, 0, 0, 0, 4, 0, 0, 0, 5, 0, 0, 0, 8, 0, 0, 0, 9, 0, 0, 0, 10, 0, 0, 0, 11, 0, 0, 0, 0, 0, 0, 0, 1, 0, 0, 0, 2, 0, 0, 0, 3, 0, 0, 0, 7, 0, 0, 0, 4, 0, 0, 0, 5, 0, 0, 0, 6, 0, 0, 0, 8, 0, 0, 0, 9, 0, 0, 0, 10, 0, 0, 0, 11, 0, 0, 0, 0, 0, 0, 0, 1, 0, 0, 0, 10, 0, 0, 0, 3, 0, 0, 0, 4, 0, 0, 0, 5, 0, 0, 0, 9, 0, 0, 0, 7, 0, 0, 0, 8, 0, 0, 0, 2, 0, 0, 0, 6, 0, 0, 0, 11, 0, 0, 0, 0, 0, 0, 0, 1, 0, 0, 0, 6, 0, 0, 0, 3, 0, 0, 0, 4, 0, 0, 0, 5, 0, 0, 0, 2, 0, 0, 0, 7, 0, 0, 0, 8, 0, 0, 0, 10, 0, 0, 0, 9, 0, 0, 0, 11, 0, 0, 0, 0, 0, 0, 0, 1, 0, 0, 0, 9, 0, 0, 0, 3, 0, 0, 0, 4, 0, 0, 0, 5, 0, 0, 0, 10, 0, 0, 0, 7, 0, 0, 0, 8, 0, 0, 0, 6, 0, 0, 0, 2, 0, 0, 0, 11, 0, 0, 0, 0, 0, 0, 0, 1, 0, 0, 0, 2, 0, 0, 0, 11, 0, 0, 0, 4, 0, 0, 0, 5, 0, 0, 0, 6, 0, 0, 0, 10, 0, 0, 0, 8, 0, 0, 0, 9, 0, 0, 0, 3, 0, 0, 0, 7, 0, 0, 0, 0, 0, 0, 0, 1, 0, 0, 0, 2, 0, 0, 0, 7, 0, 0, 0, 4, 0, 0, 0, 5, 0, 0, 0, 6, 0, 0, 0, 3, 0, 0, 0, 8, 0, 0, 0, 9, 0, 0, 0, 11, 0, 0, 0, 10, 0, 0, 0, 0, 0, 0, 0, 1, 0, 0, 0, 2, 0, 0, 0, 10, 0, 0, 0, 4, 0, 0, 0, 5, 0, 0, 0, 6, 0, 0, 0, 11, 0, 0, 0, 8, 0, 0, 0, 9, 0, 0, 0, 7, 0, 0, 0, 3};
.const .align 2 .b8 d_edgeFlipMask[36] = {0, 0, 0, 0, 0, 0, 0, 0, 0, 0, 0, 0, 34, 3, 0, 0, 34, 3, 0, 0, 0, 0, 0, 0, 0, 0, 0, 0, 0, 0, 136, 12, 0, 0, 136, 12};

.visible .entry _Z22bruteForceStage1KerneltiPiS_(
	.param .u16 _Z22bruteForceStage1KerneltiPiS__param_0,
	.param .u32 _Z22bruteForceStage1KerneltiPiS__param_1,
	.param .u64 .ptr .align 1 _Z22bruteForceStage1KerneltiPiS__param_2,
	.param .u64 .ptr .align 1 _Z22bruteForceStage1KerneltiPiS__param_3
)
{
	.local .align 4 .b8 	__local_depot0[28];
	.reg .b64 	%SP;
	.reg .b64 	%SPL;
	.reg .pred 	%p<22>;
	.reg .b16 	%rs<57>;
	.reg .b32 	%r<108>;
	.reg .b64 	%rd<58>;

	mov.u64 	%SPL, __local_depot0;
	ld.param.u16 	%rs56, [_Z22bruteForceStage1KerneltiPiS__param_0];
	ld.param.u32 	%r27, [_Z22bruteForceStage1KerneltiPiS__param_1];
	ld.param.u64 	%rd28, [_Z22bruteForceStage1KerneltiPiS__param_2];
	ld.param.u64 	%rd26, [_Z22bruteForceStage1KerneltiPiS__param_3];
	cvta.to.global.u64 	%rd1, %rd28;
	add.u64 	%rd2, %SPL, 0;
	mov.u32 	%r28, %ctaid.x;
	mov.u32 	%r29, %ntid.x;
	mov.u32 	%r30, %tid.x;
	mad.lo.s32 	%r31, %r28, %r29, %r30;
	cvt.u64.u32 	%rd53, %r31;
	setp.lt.s32 	%p1, %r27, 1;
	mov.b64 	%rd52, 1;
	@%p1 bra 	$L__BB0_7;
	and.b32  	%r1, %r27, 3;
	setp.lt.u32 	%p2, %r27, 4;
	mov.b64 	%rd52, 1;
	@%p2 bra 	$L__BB0_4;
	and.b32  	%r32, %r27, 2147483644;
	neg.s32 	%r99, %r32;
	mov.b64 	%rd52, 1;
$L__BB0_3:
	mul.lo.s64 	%rd52, %rd52, 104976;
	add.s32 	%r99, %r99, 4;
	setp.ne.s32 	%p3, %r99, 0;
	@%p3 bra 	$L__BB0_3;
$L__BB0_4:
	setp.eq.s32 	%p4, %r1, 0;
	@%p4 bra 	$L__BB0_7;
	neg.s32 	%r100, %r1;
$L__BB0_6:
	.pragma "nounroll";
	mul.lo.s64 	%rd52, %rd52, 18;
	add.s32 	%r100, %r100, 1;
	setp.ne.s32 	%p5, %r100, 0;
	@%p5 bra 	$L__BB0_6;
$L__BB0_7:
	setp.le.u64 	%p6, %rd52, %rd53;
	@%p6 bra 	$L__BB0_26;
	setp.lt.s32 	%p7, %r27, 1;
	@%p7 bra 	$L__BB0_12;
	mov.b32 	%r102, -1;
	mov.b32 	%r101, 0;
	mov.u64 	%rd36, d_edgeFlipMask;
	mov.u64 	%rd38, d_edgePermutation;
$L__BB0_10:
	cvt.u32.u64 	%r35, %rd53;
	mul.hi.u32 	%r36, %r35, 954437177;
	shr.u32 	%r37, %r36, 2;
	mul.lo.s32 	%r38, %r37, 18;
	sub.s32 	%r39, %r35, %r38;
	cvt.u64.u32 	%rd12, %r39;
	cvt.u16.u32 	%rs5, %r39;
	mul.lo.s16 	%rs6, %rs5, 86;
	shr.u16 	%rs7, %rs6, 8;
	cvt.u32.u16 	%r10, %rs7;
	setp.eq.s32 	%p8, %r102, %r10;
	@%p8 bra 	$L__BB0_26;
	mul.wide.u32 	%rd33, %r101, 4;
	add.s64 	%rd34, %rd2, %rd33;
	st.local.u32 	[%rd34], %rd12;
	shl.b64 	%rd35, %rd12, 1;
	add.s64 	%rd37, %rd36, %rd35;
	ld.const.u16 	%rs8, [%rd37];
	xor.b16  	%rs9, %rs8, %rs56;
	cvt.u32.u16 	%r40, %rs9;
	mad.lo.s64 	%rd39, %rd12, 48, %rd38;
	cvt.u64.u32 	%rd53, %r37;
	ld.const.u32 	%r44, [%rd39];
	shr.u32 	%r45, %r40, %r44;
	cvt.u16.u32 	%rs10, %r45;
	and.b16  	%rs11, %rs10, 1;
	ld.const.u32 	%r46, [%rd39+4];
	shr.u32 	%r47, %r40, %r46;
	cvt.u16.u32 	%rs12, %r47;
	shl.b16 	%rs13, %rs12, 1;
	and.b16  	%rs14, %rs13, 2;
	or.b16  	%rs15, %rs11, %rs14;
	ld.const.u32 	%r48, [%rd39+8];
	shr.u32 	%r49, %r40, %r48;
	cvt.u16.u32 	%rs16, %r49;
	shl.b16 	%rs17, %rs16, 2;
	and.b16  	%rs18, %rs17, 4;
	or.b16  	%rs19, %rs15, %rs18;
	ld.const.u32 	%r50, [%rd39+12];
	shr.u32 	%r51, %r40, %r50;
	cvt.u16.u32 	%rs20, %r51;
	shl.b16 	%rs21, %rs20, 3;
	and.b16  	%rs22, %rs21, 8;
	or.b16  	%rs23, %rs19, %rs22;
	ld.const.u32 	%r52, [%rd39+16];
	shr.u32 	%r53, %r40, %r52;
	cvt.u16.u32 	%rs24, %r53;
	shl.b16 	%rs25, %rs24, 4;
	and.b16  	%rs26, %rs25, 16;
	or.b16  	%rs27, %rs23, %rs26;
	ld.const.u32 	%r54, [%rd39+20];
	shr.u32 	%r55, %r40, %r54;
	cvt.u16.u32 	%rs28, %r55;
	shl.b16 	%rs29, %rs28, 5;
	and.b16  	%rs30, %rs29, 32;
	or.b16  	%rs31, %rs27, %rs30;
	ld.const.u32 	%r56, [%rd39+24];
	shr.u32 	%r57, %r40, %r56;
	cvt.u16.u32 	%rs32, %r57;
	shl.b16 	%rs33, %rs32, 6;
	and.b16  	%rs34, %rs33, 64;
	or.b16  	%rs35, %rs31, %rs34;
	ld.const.u32 	%r58, [%rd39+28];
	shr.u32 	%r59, %r40, %r58;
	cvt.u16.u32 	%rs36, %r59;
	shl.b16 	%rs37, %rs36, 7;
	and.b16  	%rs38, %rs37, 128;
	or.b16  	%rs39, %rs35, %rs38;
	ld.const.u32 	%r60, [%rd39+32];
	shr.u32 	%r61, %r40, %r60;
	cvt.u16.u32 	%rs40, %r61;
	shl.b16 	%rs41, %rs40, 8;
	and.b16  	%rs42, %rs41, 256;
	or.b16  	%rs43, %rs39, %rs42;
	ld.const.u32 	%r62, [%rd39+36];
	shr.u32 	%r63, %r40, %r62;
	cvt.u16.u32 	%rs44, %r63;
	shl.b16 	%rs45, %rs44, 9;
	and.b16  	%rs46, %rs45, 512;
	or.b16  	%rs47, %rs43, %rs46;
	ld.const.u32 	%r64, [%rd39+40];
	shr.u32 	%r65, %r40, %r64;
	cvt.u16.u32 	%rs48, %r65;
	shl.b16 	%rs49, %rs48, 10;
	and.b16  	%rs50, %rs49, 1024;
	or.b16  	%rs51, %rs47, %rs50;
	ld.const.u32 	%r66, [%rd39+44];
	shr.u32 	%r67, %r40, %r66;
	cvt.u16.u32 	%rs52, %r67;
	shl.b16 	%rs53, %rs52, 11;
	and.b16  	%rs54, %rs53, 2048;
	or.b16  	%rs56, %rs51, %rs54;
	add.s32 	%r101, %r101, 1;
	setp.ne.s32 	%p9, %r101, %r27;
	mov.u32 	%r102, %r10;
	@%p9 bra 	$L__BB0_10;
$L__BB0_12:
	setp.ne.s16 	%p10, %rs56, 0;
	@%p10 bra 	$L__BB0_26;
	setp.lt.s32 	%p11, %r27, 1;
	cvta.to.global.u64 	%rd40, %rd26;
	atom.global.exch.b32 	%r68, [%rd40], 1;
	setp.ne.s32 	%p12, %r68, 0;
	or.pred  	%p13, %p12, %p11;
	@%p13 bra 	$L__BB0_26;
	and.b32  	%r12, %r27, 15;
	setp.lt.u32 	%p14, %r27, 16;
	mov.b32 	%r105, 0;
	@%p14 bra 	$L__BB0_17;
	and.b32  	%r105, %r27, 2147483632;
	neg.s32 	%r103, %r105;
	add.s64 	%rd55, %rd2, 32;
	add.s64 	%rd54, %rd1, 32;
$L__BB0_16:
	.pragma "nounroll";
	ld.local.u32 	%r70, [%rd55+-32];
	st.global.u32 	[%rd54+-32], %r70;
	ld.local.u32 	%r71, [%rd55+-28];
	st.global.u32 	[%rd54+-28], %r71;
	ld.local.u32 	%r72, [%rd55+-24];
	st.global.u32 	[%rd54+-24], %r72;
	ld.local.u32 	%r73, [%rd55+-20];
	st.global.u32 	[%rd54+-20], %r73;
	ld.local.u32 	%r74, [%rd55+-16];
	st.global.u32 	[%rd54+-16], %r74;
	ld.local.u32 	%r75, [%rd55+-12];
	st.global.u32 	[%rd54+-12], %r75;
	ld.local.u32 	%r76, [%rd55+-8];
	st.global.u32 	[%rd54+-8], %r76;
	ld.local.u32 	%r77, [%rd55+-4];
	st.global.u32 	[%rd54+-4], %r77;
	ld.local.u32 	%r78, [%rd55];
	st.global.u32 	[%rd54], %r78;
	ld.local.u32 	%r79, [%rd55+4];
	st.global.u32 	[%rd54+4], %r79;
	ld.local.u32 	%r80, [%rd55+8];
	st.global.u32 	[%rd54+8], %r80;
	ld.local.u32 	%r81, [%rd55+12];
	st.global.u32 	[%rd54+12], %r81;
	ld.local.u32 	%r82, [%rd55+16];
	st.global.u32 	[%rd54+16], %r82;
	ld.local.u32 	%r83, [%rd55+20];
	st.global.u32 	[%rd54+20], %r83;
	ld.local.u32 	%r84, [%rd55+24];
	st.global.u32 	[%rd54+24], %r84;
	ld.local.u32 	%r85, [%rd55+28];
	st.global.u32 	[%rd54+28], %r85;
	add.s32 	%r103, %r103, 16;
	add.s64 	%rd55, %rd55, 64;
	add.s64 	%rd54, %rd54, 64;
	setp.ne.s32 	%p15, %r103, 0;
	@%p15 bra 	$L__BB0_16;
$L__BB0_17:
	setp.eq.s32 	%p16, %r12, 0;
	@%p16 bra 	$L__BB0_26;
	and.b32  	%r18, %r27, 7;
	setp.lt.u32 	%p17, %r12, 8;
	@%p17 bra 	$L__BB0_20;
	mul.wide.u32 	%rd41, %r105, 4;
	add.s64 	%rd42, %rd2, %rd41;
	ld.local.u32 	%r86, [%rd42];
	add.s64 	%rd43, %rd1, %rd41;
	st.global.u32 	[%rd43], %r86;
	ld.local.u32 	%r87, [%rd42+4];
	st.global.u32 	[%rd43+4], %r87;
	ld.local.u32 	%r88, [%rd42+8];
	st.global.u32 	[%rd43+8], %r88;
	ld.local.u32 	%r89, [%rd42+12];
	st.global.u32 	[%rd43+12], %r89;
	ld.local.u32 	%r90, [%rd42+16];
	st.global.u32 	[%rd43+16], %r90;
	ld.local.u32 	%r91, [%rd42+20];
	st.global.u32 	[%rd43+20], %r91;
	ld.local.u32 	%r92, [%rd42+24];
	st.global.u32 	[%rd43+24], %r92;
	ld.local.u32 	%r93, [%rd42+28];
	st.global.u32 	[%rd43+28], %r93;
	add.s32 	%r105, %r105, 8;
$L__BB0_20:
	setp.eq.s32 	%p18, %r18, 0;
	@%p18 bra 	$L__BB0_26;
	and.b32  	%r21, %r27, 3;
	setp.lt.u32 	%p19, %r18, 4;
	@%p19 bra 	$L__BB0_23;
	mul.wide.u32 	%rd44, %r105, 4;
	add.s64 	%rd45, %rd2, %rd44;
	ld.local.u32 	%r94, [%rd45];
	add.s64 	%rd46, %rd1, %rd44;
	st.global.u32 	[%rd46], %r94;
	ld.local.u32 	%r95, [%rd45+4];
	st.global.u32 	[%rd46+4], %r95;
	ld.local.u32 	%r96, [%rd45+8];
	st.global.u32 	[%rd46+8], %r96;
	ld.local.u32 	%r97, [%rd45+12];
	st.global.u32 	[%rd46+12], %r97;
	add.s32 	%r105, %r105, 4;
$L__BB0_23:
	setp.eq.s32 	%p20, %r21, 0;
	@%p20 bra 	$L__BB0_26;
	mul.wide.u32 	%rd47, %r105, 4;
	add.s64 	%rd57, %rd1, %rd47;
	add.s64 	%rd56, %rd2, %rd47;
	neg.s32 	%r107, %r21;
$L__BB0_25:
	.pragma "nounroll";
	ld.local.u32 	%r98, [%rd56];
	st.global.u32 	[%rd57], %r98;
	add.s64 	%rd57, %rd57, 4;
	add.s64 	%rd56, %rd56, 4;
	add.s32 	%r107, %r107, 1;
	setp.ne.s32 	%p21, %r107, 0;
	@%p21 bra 	$L__BB0_25;
$L__BB0_26:
	ret;

}


// ===== COMPILED SASS (sm_100) =====

	.target	sm_100

	.elftype	@"ET_EXEC"


//--------------------- .note.nv.tkinfo           --------------------------
	.section	.note.nv.tkinfo,"",@"SHT_NOTE"
	.sectionflags	@"SHF_NOTE_NV_TKINFO"
	.tkinfo
        /*0018*/ 	.word	0x00000002
        /*0030*/ 	.string	""
        /*0030*/ 	.string	"ptxas"
        /*0030*/ 	.string	"Cuda compilation tools, release 13.0, V13.0.88"
        /*0030*/ 	.string	"Build cuda_13.0.r13.0/compiler.36424714_0"
        /*0030*/ 	.string	"-arch sm_100 -m 64 "



//--------------------- .note.nv.cuinfo           --------------------------
	.section	.note.nv.cuinfo,"",@"SHT_NOTE"
	.sectionflags	@"SHF_NOTE_NV_CUINFO"
        /*0018*/ 	.short	0x0002
        /*001a*/ 	.short	0x0064
        /*001c*/ 	.short	0x0082
	.zero		2


//--------------------- .nv.info                  --------------------------
	.section	.nv.info,"",@"SHT_CUDA_INFO"
	.align	4


	//----- nvinfo : EIATTR_REGCOUNT
	.align		4
        /*0000*/ 	.byte	0x04, 0x2f
        /*0002*/ 	.short	(.L_3 - .L_2)
	.align		4
.L_2:
        /*0004*/ 	.word	index@(_Z22bruteForceStage1KerneltiPiS_)
        /*0008*/ 	.word	0x0000001c


	//----- nvinfo : EIATTR_FRAME_SIZE
	.align		4
.L_3:
        /*000c*/ 	.byte	0x04, 0x11
        /*000e*/ 	.short	(.L_5 - .L_4)
	.align		4
.L_4:
        /*0010*/ 	.word	index@(_Z22bruteForceStage1KerneltiPiS_)
        /*0014*/ 	.word	0x00000020


	//----- nvinfo : EIATTR_MIN_STACK_SIZE
	.align		4
.L_5:
        /*0018*/ 	.byte	0x04, 0x12
        /*001a*/ 	.short	(.L_7 - .L_6)
	.align		4
.L_6:
        /*001c*/ 	.word	index@(_Z22bruteForceStage1KerneltiPiS_)
        /*0020*/ 	.word	0x00000020
.L_7:


//--------------------- .nv.compat                --------------------------
	.section	.nv.compat,"",@"SHT_CUDA_COMPAT_INFO"
	.align	4
        /*0000*/ 	.byte	0x02, 0x09, 0x00, 0x00, 0x02, 0x02, 0x01, 0x00, 0x02, 0x05, 0x05, 0x00, 0x03, 0x07, 0x01, 0x01
        /*0010*/ 	.byte	0x02, 0x03, 0x00, 0x00, 0x02, 0x06, 0x01, 0x00, 0x04, 0x0b, 0x08, 0x00, 0x09, 0x00, 0x00, 0x00
        /*0020*/ 	.byte	0x00, 0x00, 0x00, 0x00


//--------------------- .nv.info._Z22bruteForceStage1KerneltiPiS_ --------------------------
	.section	.nv.info._Z22bruteForceStage1KerneltiPiS_,"",@"SHT_CUDA_INFO"
	.sectionflags	@""
	.align	4


	//----- nvinfo : EIATTR_CUDA_API_VERSION
	.align		4
        /*0000*/ 	.byte	0x04, 0x37
        /*0002*/ 	.short	(.L_9 - .L_8)
.L_8:
        /*0004*/ 	.word	0x00000082


	//----- nvinfo : EIATTR_KPARAM_INFO
	.align		4
.L_9:
        /*0008*/ 	.byte	0x04, 0x17
        /*000a*/ 	.short	(.L_11 - .L_10)
.L_10:
        /*000c*/ 	.word	0x00000000
        /*0010*/ 	.short	0x0003
        /*0012*/ 	.short	0x0010
        /*0014*/ 	.byte	0x00, 0xf5, 0x21, 0x00


	//----- nvinfo : EIATTR_KPARAM_INFO
	.align		4
.L_11:
        /*0018*/ 	.byte	0x04, 0x17
        /*001a*/ 	.short	(.L_13 - .L_12)
.L_12:
        /*001c*/ 	.word	0x00000000
        /*0020*/ 	.short	0x0002
        /*0022*/ 	.short	0x0008
        /*0024*/ 	.byte	0x00, 0xf5, 0x21, 0x00


	//----- nvinfo : EIATTR_KPARAM_INFO
	.align		4
.L_13:
        /*0028*/ 	.byte	0x04, 0x17
        /*002a*/ 	.short	(.L_15 - .L_14)
.L_14:
        /*002c*/ 	.word	0x00000000
        /*0030*/ 	.short	0x0001
        /*0032*/ 	.short	0x0004
        /*0034*/ 	.byte	0x00, 0xf0, 0x11, 0x00


	//----- nvinfo : EIATTR_KPARAM_INFO
	.align		4
.L_15:
        /*0038*/ 	.byte	0x04, 0x17
        /*003a*/ 	.short	(.L_17 - .L_16)
.L_16:
        /*003c*/ 	.word	0x00000000
        /*0040*/ 	.short	0x0000
        /*0042*/ 	.short	0x0000
        /*0044*/ 	.byte	0x00, 0xf0, 0x09, 0x00


	//----- nvinfo : EIATTR_SPARSE_MMA_MASK
	.align		4
.L_17:
        /*0048*/ 	.byte	0x03, 0x50
        /*004a*/ 	.short	0x0000


	//----- nvinfo : EIATTR_MAXREG_COUNT
	.align		4
        /*004c*/ 	.byte	0x03, 0x1b
        /*004e*/ 	.short	0x00ff


	//----- nvinfo : EIATTR_MERCURY_ISA_VERSION
	.align		4
        /*0050*/ 	.byte	0x03, 0x5f
        /*0052*/ 	.short	0x0101


	//----- nvinfo : EIATTR_VRC_CTA_INIT_COUNT
	.align		4
        /*0054*/ 	.byte	0x02, 0x4a
	.zero		1
	.zero		1


	//----- nvinfo : EIATTR_EXIT_INSTR_OFFSETS
	.align		4
        /*0058*/ 	.byte	0x04, 0x1c
        /*005a*/ 	.short	(.L_19 - .L_18)


	//   ....[0]....
.L_18:
        /*005c*/ 	.word	0x00000490


	//   ....[1]....
        /*0060*/ 	.word	0x00000570


	//   ....[2]....
        /*0064*/ 	.word	0x00000900


	//   ....[3]....
        /*0068*/ 	.word	0x00000970


	//   ....[4]....
        /*006c*/ 	.word	0x00000c50


	//   ....[5]....
        /*0070*/ 	.word	0x00000da0


	//   ....[6]....
        /*0074*/ 	.word	0x00000e90


	//   ....[7]....
        /*0078*/ 	.word	0x00000f90


	//----- nvinfo : EIATTR_CBANK_PARAM_SIZE
	.align		4
.L_19:
        /*007c*/ 	.byte	0x03, 0x19
        /*007e*/ 	.short	0x0018


	//----- nvinfo : EIATTR_PARAM_CBANK
	.align		4
        /*0080*/ 	.byte	0x04, 0x0a
        /*0082*/ 	.short	(.L_21 - .L_20)
	.align		4
.L_20:
        /*0084*/ 	.word	index@(.nv.constant0._Z22bruteForceStage1KerneltiPiS_)
        /*0088*/ 	.short	0x0380
        /*008a*/ 	.short	0x0018


	//----- nvinfo : EIATTR_SW_WAR
	.align		4
.L_21:
        /*008c*/ 	.byte	0x04, 0x36
        /*008e*/ 	.short	(.L_23 - .L_22)
.L_22:
        /*0090*/ 	.word	0x00000008
.L_23:


//--------------------- .nv.callgraph             --------------------------
	.section	.nv.callgraph,"",@"SHT_CUDA_CALLGRAPH"
	.align	4
	.sectionentsize	8
	.align		4
        /*0000*/ 	.word	0x00000000
	.align		4
        /*0004*/ 	.word	0xffffffff
	.align		4
        /*0008*/ 	.word	0x00000000
	.align		4
        /*000c*/ 	.word	0xfffffffe
	.align		4
        /*0010*/ 	.word	0x00000000
	.align		4
        /*0014*/ 	.word	0xfffffffd
	.align		4
        /*0018*/ 	.word	0x00000000
	.align		4
        /*001c*/ 	.word	0xfffffffc


//--------------------- .nv.constant3             --------------------------
	.section	.nv.constant3,"a",@progbits
	.align	4
.nv.constant3:
	.type		d_edgePermutation,@object
	.size		d_edgePermutation,(d_edgeFlipMask - d_edgePermutation)
d_edgePermutation:
        /*0000*/ 	.byte	0x03, 0x00, 0x00, 0x00, 0x00, 0x00, 0x00, 0x00, 0x01, 0x00, 0x00, 0x00, 0x02, 0x00, 0x00, 0x00
        /* <DEDUP_REMOVED lines=53> */
	.type		d_edgeFlipMask,@object
	.size		d_edgeFlipMask,(.L_1 - d_edgeFlipMask)
d_edgeFlipMask:
        /*0360*/ 	.byte	0x00, 0x00, 0x00, 0x00, 0x00, 0x00, 0x00, 0x00, 0x00, 0x00, 0x00, 0x00, 0x22, 0x03, 0x00, 0x00
        /*0370*/ 	.byte	0x22, 0x03, 0x00, 0x00, 0x00, 0x00, 0x00, 0x00, 0x00, 0x00, 0x00, 0x00, 0x00, 0x00, 0x88, 0x0c
        /*0380*/ 	.byte	0x00, 0x00, 0x88, 0x0c
.L_1:


//--------------------- .text._Z22bruteForceStage1KerneltiPiS_ --------------------------
	.section	.text._Z22bruteForceStage1KerneltiPiS_,"ax",@progbits
	.align	128
        .global         _Z22bruteForceStage1KerneltiPiS_
        .type           _Z22bruteForceStage1KerneltiPiS_,@function
        .size           _Z22bruteForceStage1KerneltiPiS_,(.L_x_15 - _Z22bruteForceStage1KerneltiPiS_)
        .other          _Z22bruteForceStage1KerneltiPiS_,@"STO_CUDA_ENTRY STV_DEFAULT"
_Z22bruteForceStage1KerneltiPiS_:
.text._Z22bruteForceStage1KerneltiPiS_:
[----:B------:R-:W0:Y:S01]  /*0000*/  LDC R1, c[0x0][0x37c] ;  /* 0x0000df00ff017b82 */ /* 0x000e220000000800 */
[----:B------:R-:W1:Y:S01]  /*0010*/  LDCU UR5, c[0x0][0x384] ;  /* 0x00007080ff0577ac */ /* 0x000e620008000800 */
[----:B------:R-:W2:Y:S06]  /*0020*/  S2R R3, SR_TID.X ;  /* 0x0000000000037919 */ /* 0x000eac0000002100 */
[----:B------:R-:W2:Y:S01]  /*0030*/  S2UR UR4, SR_CTAID.X ;  /* 0x00000000000479c3 */ /* 0x000ea20000002500 */
[----:B0-----:R-:W-:Y:S01]  /*0040*/  VIADD R1, R1, 0xffffffe0 ;  /* 0xffffffe001017836 */ /* 0x001fe20000000000 */
[----:B------:R-:W0:Y:S06]  /*0050*/  LDCU.U16 UR6, c[0x0][0x380] ;  /* 0x00007000ff0677ac */ /* 0x000e2c0008000400 */
[----:B------:R-:W2:Y:S01]  /*0060*/  LDC R2, c[0x0][0x360] ;  /* 0x0000d800ff027b82 */ /* 0x000ea20000000800 */
[----:B-1----:R-:W-:Y:S01]  /*0070*/  IMAD.U32 R0, RZ, RZ, UR5 ;  /* 0x00000005ff007e24 */ /* 0x002fe2000f8e00ff */
[----:B------:R-:W-:Y:S01]  /*0080*/  UMOV UR5, 0x1 ;  /* 0x0000000100057882 */ /* 0x000fe20000000000 */
[----:B0-----:R-:W-:-:S03]  /*0090*/  IMAD.U32 R18, RZ, RZ, UR6 ;  /* 0x00000006ff127e24 */ /* 0x001fc6000f8e00ff */
[----:B------:R-:W-:Y:S01]  /*00a0*/  ISETP.GE.AND P1, PT, R0, 0x1, PT ;  /* 0x000000010000780c */ /* 0x000fe20003f26270 */
[----:B--2---:R-:W-:Y:S01]  /*00b0*/  IMAD R2, R2, UR4, R3 ;  /* 0x0000000402027c24 */ /* 0x004fe2000f8e0203 */
[----:B------:R-:W-:Y:S01]  /*00c0*/  UMOV UR4, URZ ;  /* 0x000000ff00047c82 */ /* 0x000fe20008000000 */
[----:B------:R-:W-:-:S10]  /*00d0*/  IMAD.MOV.U32 R3, RZ, RZ, RZ ;  /* 0x000000ffff037224 */ /* 0x000fd400078e00ff */
[----:B------:R-:W-:Y:S05]  /*00e0*/  @!P1 BRA `(.L_x_0) ;  /* 0x0000000000dc9947 */ /* 0x000fea0003800000 */
[C---:B------:R-:W-:Y:S01]  /*00f0*/  ISETP.GE.U32.AND P0, PT, R0.reuse, 0x4, PT ;  /* 0x000000040000780c */ /* 0x040fe20003f06070 */
[----:B------:R-:W-:Y:S01]  /*0100*/  UMOV UR5, 0x1 ;  /* 0x0000000100057882 */ /* 0x000fe20000000000 */
[----:B------:R-:W-:Y:S01]  /*0110*/  UMOV UR4, URZ ;  /* 0x000000ff00047c82 */ /* 0x000fe20008000000 */
[----:B------:R-:W-:-:S10]  /*0120*/  LOP3.LUT R4, R0, 0x3, RZ, 0xc0, !PT ;  /* 0x0000000300047812 */ /* 0x000fd400078ec0ff */
[----:B------:R-:W-:Y:S05]  /*0130*/  @!P0 BRA `(.L_x_1) ;  /* 0x0000000000a08947 */ /* 0x000fea0003800000 */
[----:B------:R-:W-:Y:S01]  /*0140*/  LOP3.LUT R5, R0, 0x7ffffffc, RZ, 0xc0, !PT ;  /* 0x7ffffffc00057812 */ /* 0x000fe200078ec0ff */
[----:B------:R-:W-:Y:S01]  /*0150*/  UMOV UR5, 0x1 ;  /* 0x0000000100057882 */ /* 0x000fe20000000000 */
[----:B------:R-:W-:-:S03]  /*0160*/  UMOV UR4, URZ ;  /* 0x000000ff00047c82 */ /* 0x000fc60008000000 */
[----:B------:R-:W-:-:S05]  /*0170*/  IMAD.MOV R5, RZ, RZ, -R5 ;  /* 0x000000ffff057224 */ /* 0x000fca00078e0a05 */
[----:B------:R-:W-:-:S13]  /*0180*/  ISETP.GE.AND P0, PT, R5, RZ, PT ;  /* 0x000000ff0500720c */ /* 0x000fda0003f06270 */
[----:B------:R-:W-:Y:S05]  /*0190*/  @P0 BRA `(.L_x_2) ;  /* 0x00000000006c0947 */ /* 0x000fea0003800000 */
[----:B------:R-:W-:Y:S01]  /*01a0*/  IMAD.MOV R6, RZ, RZ, -R5 ;  /* 0x000000ffff067224 */ /* 0x000fe200078e0a05 */
[----:B------:R-:W-:-:S04]  /*01b0*/  PLOP3.LUT P0, PT, PT, PT, PT, 0x80, 0x8 ;  /* 0x000000000008781c */ /* 0x000fc80003f0f070 */
[----:B------:R-:W-:-:S13]  /*01c0*/  ISETP.GT.AND P2, PT, R6, 0xc, PT ;  /* 0x0000000c0600780c */ /* 0x000fda0003f44270 */
[----:B------:R-:W-:Y:S05]  /*01d0*/  @!P2 BRA `(.L_x_3) ;  /* 0x000000000024a947 */ /* 0x000fea0003800000 */
[----:B------:R-:W-:-:S13]  /*01e0*/  PLOP3.LUT P0, PT, PT, PT, PT, 0x8, 0x80 ;  /* 0x000000000080781c */ /* 0x000fda0003f0e170 */
.L_x_4:
[----:B------:R-:W-:Y:S01]  /*01f0*/  VIADD R5, R5, 0x10 ;  /* 0x0000001005057836 */ /* 0x000fe20000000000 */
[----:B------:R-:W-:Y:S02]  /*0200*/  UIMAD UR4, UR4, 0x3e810000, URZ ;  /* 0x3e810000040478a4 */ /* 0x000fe4000f8e02ff */
[----:B------:R-:W-:Y:S02]  /*0210*/  UIMAD.WIDE.U32 UR6, UR5, 0x3e810000, URZ ;  /* 0x3e810000050678a5 */ /* 0x000fe4000f8e00ff */
[----:B------:R-:W-:Y:S01]  /*0220*/  ISETP.GE.AND P2, PT, R5, -0xc, PT ;  /* 0xfffffff40500780c */ /* 0x000fe20003f46270 */
[----:B------:R-:W-:-:S04]  /*0230*/  UIMAD UR4, UR5, -0x6ab01de2, UR4 ;  /* 0x954fe21e050478a4 */ /* 0x000fc8000f8e0204 */
[----:B------:R-:W-:Y:S01]  /*0240*/  UIADD3 UR4, UPT, UPT, UR7, UR4, URZ ;  /* 0x0000000407047290 */ /* 0x000fe2000fffe0ff */
[----:B------:R-:W-:-:S07]  /*0250*/  UMOV UR5, UR6 ;  /* 0x0000000600057c82 */ /* 0x000fce0008000000 */
[----:B------:R-:W-:Y:S05]  /*0260*/  @!P2 BRA `(.L_x_4) ;  /* 0xfffffffc00e0a947 */ /* 0x000fea000383ffff */
.L_x_3:
[----:B------:R-:W-:-:S05]  /*0270*/  IMAD.MOV R6, RZ, RZ, -R5 ;  /* 0x000000ffff067224 */ /* 0x000fca00078e0a05 */
[----:B------:R-:W-:-:S13]  /*0280*/  ISETP.GT.AND P2, PT, R6, 0x4, PT ;  /* 0x000000040600780c */ /* 0x000fda0003f44270 */
[----:B------:R-:W-:Y:S05]  /*0290*/  @!P2 BRA `(.L_x_5) ;  /* 0x000000000024a947 */ /* 0x000fea0003800000 */
[----:B------:R-:W-:Y:S01]  /*02a0*/  UIMAD.WIDE.U32 UR6, UR5, 0x19a10, URZ ;  /* 0x00019a10050678a5 */ /* 0x000fe2000f8e00ff */
[----:B------:R-:W-:Y:S01]  /*02b0*/  PLOP3.LUT P0, PT, PT, PT, PT, 0x8, 0x80 ;  /* 0x000000000080781c */ /* 0x000fe20003f0e170 */
[----:B------:R-:W-:Y:S01]  /*02c0*/  UIMAD UR4, UR4, 0x19a10, URZ ;  /* 0x00019a10040478a4 */ /* 0x000fe2000f8e02ff */
[----:B------:R-:W-:-:S03]  /*02d0*/  VIADD R5, R5, 0x8 ;  /* 0x0000000805057836 */ /* 0x000fc60000000000 */
[----:B------:R-:W-:Y:S02]  /*02e0*/  UIADD3 UR4, UPT, UPT, UR7, UR4, URZ ;  /* 0x0000000407047290 */ /* 0x000fe4000fffe0ff */
[----:B------:R-:W-:Y:S02]  /*02f0*/  UIMAD.WIDE.U32 UR6, UR6, 0x19a10, URZ ;  /* 0x00019a10060678a5 */ /* 0x000fe4000f8e00ff */
[----:B------:R-:W-:-:S04]  /*0300*/  UIMAD UR4, UR4, 0x19a10, URZ ;  /* 0x00019a10040478a4 */ /* 0x000fc8000f8e02ff */
[----:B------:R-:W-:Y:S01]  /*0310*/  UIADD3 UR4, UPT, UPT, UR7, UR4, URZ ;  /* 0x0000000407047290 */ /* 0x000fe2000fffe0ff */
[----:B------:R-:W-:-:S11]  /*0320*/  UMOV UR5, UR6 ;  /* 0x0000000600057c82 */ /* 0x000fd60008000000 */
.L_x_5:
[----:B------:R-:W-:-:S13]  /*0330*/  ISETP.NE.OR P0, PT, R5, RZ, P0 ;  /* 0x000000ff0500720c */ /* 0x000fda0000705670 */
[----:B------:R-:W-:Y:S05]  /*0340*/  @!P0 BRA `(.L_x_1) ;  /* 0x00000000001c8947 */ /* 0x000fea0003800000 */
.L_x_2:
[----:B------:R-:W-:Y:S01]  /*0350*/  VIADD R5, R5, 0x4 ;  /* 0x0000000405057836 */ /* 0x000fe20000000000 */
[----:B------:R-:W-:Y:S02]  /*0360*/  UIMAD.WIDE.U32 UR6, UR5, 0x19a10, URZ ;  /* 0x00019a10050678a5 */ /* 0x000fe4000f8e00ff */
[----:B------:R-:W-:Y:S02]  /*0370*/  UIMAD UR4, UR4, 0x19a10, URZ ;  /* 0x00019a10040478a4 */ /* 0x000fe4000f8e02ff */
[----:B------:R-:W-:Y:S02]  /*0380*/  ISETP.NE.AND P0, PT, R5, RZ, PT ;  /* 0x000000ff0500720c */ /* 0x000fe40003f05270 */
[----:B------:R-:W-:Y:S01]  /*0390*/  UIADD3 UR4, UPT, UPT, UR7, UR4, URZ ;  /* 0x0000000407047290 */ /* 0x000fe2000fffe0ff */
[----:B------:R-:W-:-:S10]  /*03a0*/  UMOV UR5, UR6 ;  /* 0x0000000600057c82 */ /* 0x000fd40008000000 */
[----:B------:R-:W-:Y:S05]  /*03b0*/  @P0 BRA `(.L_x_2) ;  /* 0xfffffffc00e40947 */ /* 0x000fea000383ffff */
.L_x_1:
[----:B------:R-:W-:-:S13]  /*03c0*/  ISETP.NE.AND P0, PT, R4, RZ, PT ;  /* 0x000000ff0400720c */ /* 0x000fda0003f05270 */
[----:B------:R-:W-:Y:S05]  /*03d0*/  @!P0 BRA `(.L_x_0) ;  /* 0x0000000000208947 */ /* 0x000fea0003800000 */
[----:B------:R-:W-:-:S07]  /*03e0*/  IMAD.MOV R4, RZ, RZ, -R4 ;  /* 0x000000ffff047224 */ /* 0x000fce00078e0a04 */
.L_x_6:
[----:B------:R-:W-:Y:S01]  /*03f0*/  VIADD R4, R4, 0x1 ;  /* 0x0000000104047836 */ /* 0x000fe20000000000 */
[----:B------:R-:W-:Y:S02]  /*0400*/  UIMAD.WIDE.U32 UR6, UR5, 0x12, URZ ;  /* 0x00000012050678a5 */ /* 0x000fe4000f8e00ff */
[----:B------:R-:W-:Y:S02]  /*0410*/  UIMAD UR4, UR4, 0x12, URZ ;  /* 0x00000012040478a4 */ /* 0x000fe4000f8e02ff */
[----:B------:R-:W-:Y:S02]  /*0420*/  ISETP.NE.AND P0, PT, R4, RZ, PT ;  /* 0x000000ff0400720c */ /* 0x000fe40003f05270 */
[----:B------:R-:W-:Y:S01]  /*0430*/  UIADD3 UR4, UPT, UPT, UR7, UR4, URZ ;  /* 0x0000000407047290 */ /* 0x000fe2000fffe0ff */
[----:B------:R-:W-:-:S10]  /*0440*/  UMOV UR5, UR6 ;  /* 0x0000000600057c82 */ /* 0x000fd40008000000 */
[----:B------:R-:W-:Y:S05]  /*0450*/  @P0 BRA `(.L_x_6) ;  /* 0xfffffffc00e40947 */ /* 0x000fea000383ffff */
.L_x_0:
[----:B------:R-:W-:Y:S01]  /*0460*/  IMAD.U32 R5, RZ, RZ, UR4 ;  /* 0x00000004ff057e24 */ /* 0x000fe2000f8e00ff */
[----:B------:R-:W-:-:S04]  /*0470*/  ISETP.LT.U32.AND P0, PT, R2, UR5, PT ;  /* 0x0000000502007c0c */ /* 0x000fc8000bf01070 */
[----:B------:R-:W-:-:S13]  /*0480*/  ISETP.GT.U32.AND.EX P0, PT, R5, R3, PT, P0 ;  /* 0x000000030500720c */ /* 0x000fda0003f04100 */
[----:B------:R-:W-:Y:S05]  /*0490*/  @!P0 EXIT ;  /* 0x000000000000894d */ /* 0x000fea0003800000 */
[----:B------:R-:W-:Y:S05]  /*04a0*/  @!P1 BRA `(.L_x_7) ;  /* 0x00000004000c9947 */ /* 0x000fea0003800000 */
[----:B------:R-:W0:Y:S01]  /*04b0*/  LDC R0, c[0x0][0x384] ;  /* 0x0000e100ff007b82 */ /* 0x000e220000000800 */
[----:B------:R-:W-:Y:S02]  /*04c0*/  IMAD.MOV.U32 R4, RZ, RZ, -0x1 ;  /* 0xffffffffff047424 */ /* 0x000fe400078e00ff */
[----:B------:R-:W-:-:S07]  /*04d0*/  IMAD.MOV.U32 R12, RZ, RZ, RZ ;  /* 0x000000ffff0c7224 */ /* 0x000fce00078e00ff */
.L_x_8:
[----:B------:R-:W-:-:S05]  /*04e0*/  IMAD.HI.U32 R16, R2, 0x38e38e39, RZ ;  /* 0x38e38e3902107827 */ /* 0x000fca00078e00ff */
[----:B------:R-:W-:-:S05]  /*04f0*/  SHF.R.U32.HI R16, RZ, 0x2, R16 ;  /* 0x00000002ff107819 */ /* 0x000fca0000011610 */
[----:B------:R-:W-:-:S05]  /*0500*/  IMAD R13, R16, -0x12, R2 ;  /* 0xffffffee100d7824 */ /* 0x000fca00078e0202 */
[----:B------:R-:W-:-:S05]  /*0510*/  PRMT R2, R13, 0x9910, RZ ;  /* 0x000099100d027816 */ /* 0x000fca00000000ff */
[----:B------:R-:W-:-:S05]  /*0520*/  IMAD R2, R2, 0x56, RZ ;  /* 0x0000005602027824 */ /* 0x000fca00078e02ff */
[----:B------:R-:W-:-:S04]  /*0530*/  LOP3.LUT R2, R2, 0xffff, RZ, 0xc0, !PT ;  /* 0x0000ffff02027812 */ /* 0x000fc800078ec0ff */
[----:B------:R-:W-:-:S04]  /*0540*/  SHF.R.U32.HI R17, RZ, 0x8, R2 ;  /* 0x00000008ff117819 */ /* 0x000fc80000011602 */
[----:B------:R-:W-:-:S04]  /*0550*/  LOP3.LUT R17, R17, 0xffff, RZ, 0xc0, !PT ;  /* 0x0000ffff11117812 */ /* 0x000fc800078ec0ff */
[----:B------:R-:W-:-:S13]  /*0560*/  ISETP.NE.AND P0, PT, R4, R17, PT ;  /* 0x000000110400720c */ /* 0x000fda0003f05270 */
[----:B------:R-:W-:Y:S05]  /*0570*/  @!P0 EXIT ;  /* 0x000000000000894d */ /* 0x000fea0003800000 */
[C---:B------:R-:W-:Y:S02]  /*0580*/  IMAD.SHL.U32 R19, R13.reuse, 0x2, RZ ;  /* 0x000000020d137824 */ /* 0x040fe400078e00ff */
[----:B------:R-:W-:Y:S02]  /*0590*/  IMAD R20, R13, 0x30, RZ ;  /* 0x000000300d147824 */ /* 0x000fe400078e02ff */
[----:B------:R-:W1:Y:S08]  /*05a0*/  LDC.U16 R15, c[0x3][R19+0x360] ;  /* 0x00c0d800130f7b82 */ /* 0x000e700000000400 */
[----:B------:R-:W2:Y:S08]  /*05b0*/  LDC.64 R4, c[0x3][R20] ;  /* 0x00c0000014047b82 */ /* 0x000eb00000000a00 */
[----:B------:R-:W3:Y:S08]  /*05c0*/  LDC.64 R6, c[0x3][R20+0x8] ;  /* 0x00c0020014067b82 */ /* 0x000ef00000000a00 */
[----:B------:R-:W4:Y:S08]  /*05d0*/  LDC.64 R8, c[0x3][R20+0x10] ;  /* 0x00c0040014087b82 */ /* 0x000f300000000a00 */
[----:B------:R-:W5:Y:S08]  /*05e0*/  LDC.64 R10, c[0x3][R20+0x18] ;  /* 0x00c00600140a7b82 */ /* 0x000f700000000a00 */
[----:B------:R-:W0:Y:S01]  /*05f0*/  LDC.64 R2, c[0x3][R20+0x20] ;  /* 0x00c0080014027b82 */ /* 0x000e220000000a00 */
[----:B-1----:R-:W-:-:S07]  /*0600*/  LOP3.LUT R18, R15, 0xffff, R18, 0x48, !PT ;  /* 0x0000ffff0f127812 */ /* 0x002fce00078e4812 */
[----:B------:R-:W1:Y:S01]  /*0610*/  LDC.64 R14, c[0x3][R20+0x28] ;  /* 0x00c00a00140e7b82 */ /* 0x000e620000000a00 */
[--C-:B--2---:R-:W-:Y:S02]  /*0620*/  SHF.R.U32.HI R5, RZ, R5, R18.reuse ;  /* 0x00000005ff057219 */ /* 0x104fe40000011612 */
[----:B------:R-:W-:-:S03]  /*0630*/  SHF.R.U32.HI R4, RZ, R4, R18 ;  /* 0x00000004ff047219 */ /* 0x000fc60000011612 */
[----:B------:R-:W-:Y:S01]  /*0640*/  IMAD.SHL.U32 R5, R5, 0x2, RZ ;  /* 0x0000000205057824 */ /* 0x000fe200078e00ff */
[----:B------:R-:W-:Y:S02]  /*0650*/  LOP3.LUT R4, R4, 0x1, RZ, 0xc0, !PT ;  /* 0x0000000104047812 */ /* 0x000fe400078ec0ff */
[--C-:B---3--:R-:W-:Y:S02]  /*0660*/  SHF.R.U32.HI R6, RZ, R6, R18.reuse ;  /* 0x00000006ff067219 */ /* 0x108fe40000011612 */
[----:B------:R-:W-:Y:S02]  /*0670*/  LOP3.LUT R4, R4, 0x2, R5, 0xf8, !PT ;  /* 0x0000000204047812 */ /* 0x000fe400078ef805 */
[--C-:B------:R-:W-:Y:S01]  /*0680*/  SHF.R.U32.HI R7, RZ, R7, R18.reuse ;  /* 0x00000007ff077219 */ /* 0x100fe20000011612 */
[----:B------:R-:W-:Y:S01]  /*0690*/  IMAD.SHL.U32 R5, R6, 0x4, RZ ;  /* 0x0000000406057824 */ /* 0x000fe200078e00ff */
[----:B----4-:R-:W-:-:S03]  /*06a0*/  SHF.R.U32.HI R8, RZ, R8, R18 ;  /* 0x00000008ff087219 */ /* 0x010fc60000011612 */
[----:B------:R-:W-:Y:S01]  /*06b0*/  IMAD.SHL.U32 R7, R7, 0x8, RZ ;  /* 0x0000000807077824 */ /* 0x000fe200078e00ff */
[----:B------:R-:W-:Y:S02]  /*06c0*/  LOP3.LUT R4, R4, 0x4, R5, 0xf8, !PT ;  /* 0x0000000404047812 */ /* 0x000fe400078ef805 */
[--C-:B------:R-:W-:Y:S01]  /*06d0*/  SHF.R.U32.HI R9, RZ, R9, R18.reuse ;  /* 0x00000009ff097219 */ /* 0x100fe20000011612 */
[----:B------:R-:W-:Y:S01]  /*06e0*/  IMAD.SHL.U32 R5, R8, 0x10, RZ ;  /* 0x0000001008057824 */ /* 0x000fe200078e00ff */
[----:B------:R-:W-:Y:S02]  /*06f0*/  LOP3.LUT R4, R4, 0x8, R7, 0xf8, !PT ;  /* 0x0000000804047812 */ /* 0x000fe400078ef807 */
[--C-:B-----5:R-:W-:Y:S01]  /*0700*/  SHF.R.U32.HI R10, RZ, R10, R18.reuse ;  /* 0x0000000aff0a7219 */ /* 0x120fe20000011612 */
[----:B------:R-:W-:Y:S01]  /*0710*/  IMAD.SHL.U32 R9, R9, 0x20, RZ ;  /* 0x0000002009097824 */ /* 0x000fe200078e00ff */
[----:B------:R-:W-:Y:S02]  /*0720*/  LOP3.LUT R4, R4, 0x10, R5, 0xf8, !PT ;  /* 0x0000001004047812 */ /* 0x000fe400078ef805 */
[----:B------:R-:W-:Y:S01]  /*0730*/  SHF.R.U32.HI R11, RZ, R11, R18 ;  /* 0x0000000bff0b7219 */ /* 0x000fe20000011612 */
[----:B------:R-:W-:Y:S01]  /*0740*/  IMAD.SHL.U32 R5, R10, 0x40, RZ ;  /* 0x000000400a057824 */ /* 0x000fe200078e00ff */
[----:B------:R-:W-:-:S02]  /*0750*/  LOP3.LUT R4, R4, 0x20, R9, 0xf8, !PT ;  /* 0x0000002004047812 */ /* 0x000fc400078ef809 */
[--C-:B0-----:R-:W-:Y:S01]  /*0760*/  SHF.R.U32.HI R3, RZ, R3, R18.reuse ;  /* 0x00000003ff037219 */ /* 0x101fe20000011612 */
[----:B------:R-:W-:Y:S01]  /*0770*/  IMAD.SHL.U32 R11, R11, 0x80, RZ ;  /* 0x000000800b0b7824 */ /* 0x000fe200078e00ff */
[----:B------:R-:W-:Y:S02]  /*0780*/  LOP3.LUT R4, R4, 0x40, R5, 0xf8, !PT ;  /* 0x0000004004047812 */ /* 0x000fe400078ef805 */
[--C-:B------:R-:W-:Y:S01]  /*0790*/  SHF.R.U32.HI R5, RZ, R2, R18.reuse ;  /* 0x00000002ff057219 */ /* 0x100fe20000011612 */
[----:B------:R-:W-:Y:S01]  /*07a0*/  IMAD R2, R12, 0x4, R1 ;  /* 0x000000040c027824 */ /* 0x000fe200078e0201 */
[----:B------:R-:W-:Y:S01]  /*07b0*/  LOP3.LUT R4, R4, 0x80, R11, 0xf8, !PT ;  /* 0x0000008004047812 */ /* 0x000fe200078ef80b */
[----:B------:R-:W-:Y:S02]  /*07c0*/  VIADD R12, R12, 0x1 ;  /* 0x000000010c0c7836 */ /* 0x000fe40000000000 */
[----:B------:R-:W-:Y:S01]  /*07d0*/  IMAD.SHL.U32 R5, R5, 0x100, RZ ;  /* 0x0000010005057824 */ /* 0x000fe200078e00ff */
[--C-:B-1----:R-:W-:Y:S01]  /*07e0*/  SHF.R.U32.HI R14, RZ, R14, R18.reuse ;  /* 0x0000000eff0e7219 */ /* 0x102fe20000011612 */
[----:B------:R-:W-:Y:S01]  /*07f0*/  IMAD.SHL.U32 R3, R3, 0x200, RZ ;  /* 0x0000020003037824 */ /* 0x000fe200078e00ff */
[----:B------:R-:W-:Y:S01]  /*0800*/  SHF.R.U32.HI R15, RZ, R15, R18 ;  /* 0x0000000fff0f7219 */ /* 0x000fe20000011612 */
[----:B------:R0:W-:Y:S01]  /*0810*/  STL [R2], R13 ;  /* 0x0000000d02007387 */ /* 0x0001e20000100800 */
[----:B------:R-:W-:Y:S01]  /*0820*/  LOP3.LUT R4, R4, 0x100, R5, 0xf8, !PT ;  /* 0x0000010004047812 */ /* 0x000fe200078ef805 */
[----:B------:R-:W-:Y:S01]  /*0830*/  IMAD.SHL.U32 R14, R14, 0x400, RZ ;  /* 0x000004000e0e7824 */ /* 0x000fe200078e00ff */
[----:B------:R-:W-:-:S02]  /*0840*/  ISETP.NE.AND P0, PT, R12, R0, PT ;  /* 0x000000000c00720c */ /* 0x000fc40003f05270 */
[----:B------:R-:W-:Y:S01]  /*0850*/  LOP3.LUT R3, R4, 0x200, R3, 0xf8, !PT ;  /* 0x0000020004037812 */ /* 0x000fe200078ef803 */
[----:B------:R-:W-:-:S03]  /*0860*/  IMAD.SHL.U32 R4, R15, 0x800, RZ ;  /* 0x000008000f047824 */ /* 0x000fc600078e00ff */
[----:B------:R-:W-:Y:S01]  /*0870*/  LOP3.LUT R3, R3, 0x400, R14, 0xf8, !PT ;  /* 0x0000040003037812 */ /* 0x000fe200078ef80e */
[----:B0-----:R-:W-:-:S03]  /*0880*/  IMAD.MOV.U32 R2, RZ, RZ, R16 ;  /* 0x000000ffff027224 */ /* 0x001fc600078e0010 */
[----:B------:R-:W-:Y:S01]  /*0890*/  LOP3.LUT R3, R3, 0x800, R4, 0xf8, !PT ;  /* 0x0000080003037812 */ /* 0x000fe200078ef804 */
[----:B------:R-:W-:-:S03]  /*08a0*/  IMAD.MOV.U32 R4, RZ, RZ, R17 ;  /* 0x000000ffff047224 */ /* 0x000fc600078e0011 */
[----:B------:R-:W-:Y:S01]  /*08b0*/  PRMT R18, R3, 0x7610, R18 ;  /* 0x0000761003127816 */ /* 0x000fe20000000012 */
[----:B------:R-:W-:Y:S01]  /*08c0*/  IMAD.MOV.U32 R3, RZ, RZ, RZ ;  /* 0x000000ffff037224 */ /* 0x000fe200078e00ff */
[----:B------:R-:W-:Y:S06]  /*08d0*/  @P0 BRA `(.L_x_8) ;  /* 0xfffffffc00000947 */ /* 0x000fec000383ffff */
.L_x_7:
[----:B------:R-:W-:-:S04]  /*08e0*/  PRMT R2, R18, 0x9910, RZ ;  /* 0x0000991012027816 */ /* 0x000fc800000000ff */
[----:B------:R-:W-:-:S13]  /*08f0*/  ISETP.NE.AND P0, PT, R2, RZ, PT ;  /* 0x000000ff0200720c */ /* 0x000fda0003f05270 */
[----:B------:R-:W-:Y:S05]  /*0900*/  @P0 EXIT ;  /* 0x000000000000094d */ /* 0x000fea0003800000 */
[----:B------:R-:W0:Y:S01]  /*0910*/  LDC.64 R2, c[0x0][0x390] ;  /* 0x0000e400ff027b82 */ /* 0x000e220000000a00 */
[----:B------:R-:W0:Y:S01]  /*0920*/  LDCU.64 UR6, c[0x0][0x358] ;  /* 0x00006b00ff0677ac */ /* 0x000e220008000a00 */
[----:B------:R-:W-:-:S05]  /*0930*/  IMAD.MOV.U32 R5, RZ, RZ, 0x1 ;  /* 0x00000001ff057424 */ /* 0x000fca00078e00ff */
[----:B0-----:R-:W2:Y:S01]  /*0940*/  ATOMG.E.EXCH.STRONG.GPU PT, R2, desc[UR6][R2.64], R5 ;  /* 0x80000005020279a8 */ /* 0x001ea2000c1ef106 */
[----:B------:R-:W-:-:S04]  /*0950*/  ISETP.GE.AND P0, PT, R0, 0x1, PT ;  /* 0x000000010000780c */ /* 0x000fc80003f06270 */
[----:B--2---:R-:W-:-:S13]  /*0960*/  ISETP.NE.OR P0, PT, R2, RZ, !P0 ;  /* 0x000000ff0200720c */ /* 0x004fda0004705670 */
[----:B------:R-:W-:Y:S05]  /*0970*/  @P0 EXIT ;  /* 0x000000000000094d */ /* 0x000fea0003800000 */
[C---:B------:R-:W-:Y:S01]  /*0980*/  ISETP.GE.U32.AND P1, PT, R0.reuse, 0x10, PT ;  /* 0x000000100000780c */ /* 0x040fe20003f26070 */
[----:B------:R-:W-:Y:S01]  /*0990*/  IMAD.MOV.U32 R2, RZ, RZ, RZ ;  /* 0x000000ffff027224 */ /* 0x000fe200078e00ff */
[----:B------:R-:W-:-:S04]  /*09a0*/  LOP3.LUT R25, R0, 0xf, RZ, 0xc0, !PT ;  /* 0x0000000f00197812 */ /* 0x000fc800078ec0ff */
[----:B------:R-:W-:-:S07]  /*09b0*/  ISETP.NE.AND P0, PT, R25, RZ, PT ;  /* 0x000000ff1900720c */ /* 0x000fce0003f05270 */
[----:B------:R-:W-:Y:S06]  /*09c0*/  @!P1 BRA `(.L_x_9) ;  /* 0x0000000000a09947 */ /* 0x000fec0003800000 */
[----:B------:R-:W0:Y:S01]  /*09d0*/  LDCU.64 UR4, c[0x0][0x388] ;  /* 0x00007100ff0477ac */ /* 0x000e220008000a00 */
[----:B------:R-:W-:Y:S01]  /*09e0*/  LOP3.LUT R2, R0, 0x7ffffff0, RZ, 0xc0, !PT ;  /* 0x7ffffff000027812 */ /* 0x000fe200078ec0ff */
[----:B------:R-:W-:-:S04]  /*09f0*/  VIADD R24, R1, 0x20 ;  /* 0x0000002001187836 */ /* 0x000fc80000000000 */
[----:B------:R-:W-:Y:S01]  /*0a00*/  IMAD.MOV R3, RZ, RZ, -R2 ;  /* 0x000000ffff037224 */ /* 0x000fe200078e0a02 */
[----:B0-----:R-:W-:-:S04]  /*0a10*/  UIADD3 UR4, UP0, UPT, UR4, 0x20, URZ ;  /* 0x0000002004047890 */ /* 0x001fc8000ff1e0ff */
[----:B------:R-:W-:Y:S02]  /*0a20*/  UIADD3.X UR5, UPT, UPT, URZ, UR5, URZ, UP0, !UPT ;  /* 0x00000005ff057290 */ /* 0x000fe400087fe4ff */
[----:B------:R-:W-:-:S04]  /*0a30*/  IMAD.U32 R22, RZ, RZ, UR4 ;  /* 0x00000004ff167e24 */ /* 0x000fc8000f8e00ff */
[----:B------:R-:W-:-:S07]  /*0a40*/  IMAD.U32 R23, RZ, RZ, UR5 ;  /* 0x00000005ff177e24 */ /* 0x000fce000f8e00ff */
.L_x_10:
[----:B0-----:R-:W2:Y:S04]  /*0a50*/  LDL.64 R4, [R24+-0x20] ;  /* 0xffffe00018047983 */ /* 0x001ea80000100a00 */
[----:B------:R-:W3:Y:S04]  /*0a60*/  LDL.64 R6, [R24+-0x18] ;  /* 0xffffe80018067983 */ /* 0x000ee80000100a00 */
[----:B------:R-:W4:Y:S04]  /*0a70*/  LDL.64 R8, [R24+-0x10] ;  /* 0xfffff00018087983 */ /* 0x000f280000100a00 */
[----:B------:R-:W5:Y:S04]  /*0a80*/  LDL.64 R10, [R24+-0x8] ;  /* 0xfffff800180a7983 */ /* 0x000f680000100a00 */
[----:B------:R-:W5:Y:S04]  /*0a90*/  LDL.64 R12, [R24] ;  /* 0x00000000180c7983 */ /* 0x000f680000100a00 */
[----:B------:R-:W5:Y:S04]  /*0aa0*/  LDL.64 R14, [R24+0x8] ;  /* 0x00000800180e7983 */ /* 0x000f680000100a00 */
[----:B------:R-:W5:Y:S04]  /*0ab0*/  LDL.64 R16, [R24+0x10] ;  /* 0x0000100018107983 */ /* 0x000f680000100a00 */
[----:B------:R0:W5:Y:S01]  /*0ac0*/  LDL.64 R18, [R24+0x18] ;  /* 0x0000180018127983 */ /* 0x0001620000100a00 */
[----:B------:R-:W-:-:S02]  /*0ad0*/  IMAD.MOV.U32 R20, RZ, RZ, R22 ;  /* 0x000000ffff147224 */ /* 0x000fc400078e0016 */
[----:B------:R-:W-:Y:S02]  /*0ae0*/  IMAD.MOV.U32 R21, RZ, RZ, R23 ;  /* 0x000000ffff157224 */ /* 0x000fe400078e0017 */
[----:B------:R-:W-:Y:S01]  /*0af0*/  VIADD R3, R3, 0x10 ;  /* 0x0000001003037836 */ /* 0x000fe20000000000 */
[----:B------:R-:W-:Y:S01]  /*0b00*/  IADD3 R22, P2, PT, R20, 0x40, RZ ;  /* 0x0000004014167810 */ /* 0x000fe20007f5e0ff */
[----:B0-----:R-:W-:-:S03]  /*0b10*/  VIADD R24, R24, 0x40 ;  /* 0x0000004018187836 */ /* 0x001fc60000000000 */
[----:B------:R-:W-:Y:S01]  /*0b20*/  ISETP.NE.AND P1, PT, R3, RZ, PT ;  /* 0x000000ff0300720c */ /* 0x000fe20003f25270 */
[----:B------:R-:W-:Y:S01]  /*0b30*/  IMAD.X R23, RZ, RZ, R21, P2 ;  /* 0x000000ffff177224 */ /* 0x000fe200010e0615 */
[----:B--2---:R0:W-:Y:S04]  /*0b40*/  STG.E desc[UR6][R20.64+-0x20], R4 ;  /* 0xffffe00414007986 */ /* 0x0041e8000c101906 */
[----:B------:R0:W-:Y:S04]  /*0b50*/  STG.E desc[UR6][R20.64+-0x1c], R5 ;  /* 0xffffe40514007986 */ /* 0x0001e8000c101906 */
[----:B---3--:R0:W-:Y:S04]  /*0b60*/  STG.E desc[UR6][R20.64+-0x18], R6 ;  /* 0xffffe80614007986 */ /* 0x0081e8000c101906 */
[----:B------:R0:W-:Y:S04]  /*0b70*/  STG.E desc[UR6][R20.64+-0x14], R7 ;  /* 0xffffec0714007986 */ /* 0x0001e8000c101906 */
[----:B----4-:R0:W-:Y:S04]  /*0b80*/  STG.E desc[UR6][R20.64+-0x10], R8 ;  /* 0xfffff00814007986 */ /* 0x0101e8000c101906 */
[----:B------:R0:W-:Y:S04]  /*0b90*/  STG.E desc[UR6][R20.64+-0xc], R9 ;  /* 0xfffff40914007986 */ /* 0x0001e8000c101906 */
[----:B-----5:R0:W-:Y:S04]  /*0ba0*/  STG.E desc[UR6][R20.64+-0x8], R10 ;  /* 0xfffff80a14007986 */ /* 0x0201e8000c101906 */
[----:B------:R0:W-:Y:S04]  /*0bb0*/  STG.E desc[UR6][R20.64+-0x4], R11 ;  /* 0xfffffc0b14007986 */ /* 0x0001e8000c101906 */
[----:B------:R0:W-:Y:S04]  /*0bc0*/  STG.E desc[UR6][R20.64], R12 ;  /* 0x0000000c14007986 */ /* 0x0001e8000c101906 */
[----:B------:R0:W-:Y:S04]  /*0bd0*/  STG.E desc[UR6][R20.64+0x4], R13 ;  /* 0x0000040d14007986 */ /* 0x0001e8000c101906 */
[----:B------:R0:W-:Y:S04]  /*0be0*/  STG.E desc[UR6][R20.64+0x8], R14 ;  /* 0x0000080e14007986 */ /* 0x0001e8000c101906 */
[----:B------:R0:W-:Y:S04]  /*0bf0*/  STG.E desc[UR6][R20.64+0xc], R15 ;  /* 0x00000c0f14007986 */ /* 0x0001e8000c101906 */
[----:B------:R0:W-:Y:S04]  /*0c00*/  STG.E desc[UR6][R20.64+0x10], R16 ;  /* 0x0000101014007986 */ /* 0x0001e8000c101906 */
[----:B------:R0:W-:Y:S04]  /*0c10*/  STG.E desc[UR6][R20.64+0x14], R17 ;  /* 0x0000141114007986 */ /* 0x0001e8000c101906 */
[----:B------:R0:W-:Y:S04]  /*0c20*/  STG.E desc[UR6][R20.64+0x18], R18 ;  /* 0x0000181214007986 */ /* 0x0001e8000c101906 */
[----:B------:R0:W-:Y:S01]  /*0c30*/  STG.E desc[UR6][R20.64+0x1c], R19 ;  /* 0x00001c1314007986 */ /* 0x0001e2000c101906 */
[----:B------:R-:W-:Y:S05]  /*0c40*/  @P1 BRA `(.L_x_10) ;  /* 0xfffffffc00801947 */ /* 0x000fea000383ffff */
.L_x_9:
[----:B------:R-:W-:Y:S05]  /*0c50*/  @!P0 EXIT ;  /* 0x000000000000894d */ /* 0x000fea0003800000 */
[----:B------:R-:W-:Y:S02]  /*0c60*/  ISETP.GE.U32.AND P0, PT, R25, 0x8, PT ;  /* 0x000000081900780c */ /* 0x000fe40003f06070 */
[----:B0-----:R-:W-:-:S04]  /*0c70*/  LOP3.LUT R14, R0, 0x7, RZ, 0xc0, !PT ;  /* 0x00000007000e7812 */ /* 0x001fc800078ec0ff */
[----:B------:R-:W-:-:S07]  /*0c80*/  ISETP.NE.AND P1, PT, R14, RZ, PT ;  /* 0x000000ff0e00720c */ /* 0x000fce0003f25270 */
[----:B------:R-:W-:Y:S06]  /*0c90*/  @!P0 BRA `(.L_x_11) ;  /* 0x0000000000408947 */ /* 0x000fec0003800000 */
[C---:B------:R-:W-:Y:S01]  /*0ca0*/  IMAD R3, R2.reuse, 0x4, R1 ;  /* 0x0000000402037824 */ /* 0x040fe200078e0201 */
[----:B------:R-:W0:Y:S04]  /*0cb0*/  LDC.64 R4, c[0x0][0x388] ;  /* 0x0000e200ff047b82 */ /* 0x000e280000000a00 */
[----:B------:R-:W2:Y:S04]  /*0cc0*/  LDL.64 R6, [R3] ;  /* 0x0000000003067983 */ /* 0x000ea80000100a00 */
[----:B------:R-:W3:Y:S04]  /*0cd0*/  LDL.64 R8, [R3+0x8] ;  /* 0x0000080003087983 */ /* 0x000ee80000100a00 */
[----:B------:R-:W4:Y:S04]  /*0ce0*/  LDL.64 R10, [R3+0x10] ;  /* 0x00001000030a7983 */ /* 0x000f280000100a00 */
[----:B------:R-:W5:Y:S01]  /*0cf0*/  LDL.64 R12, [R3+0x18] ;  /* 0x00001800030c7983 */ /* 0x000f620000100a00 */
[----:B0-----:R-:W-:-:S04]  /*0d00*/  IMAD.WIDE.U32 R4, R2, 0x4, R4 ;  /* 0x0000000402047825 */ /* 0x001fc800078e0004 */
[----:B------:R-:W-:Y:S01]  /*0d10*/  VIADD R2, R2, 0x8 ;  /* 0x0000000802027836 */ /* 0x000fe20000000000 */
[----:B--2---:R0:W-:Y:S04]  /*0d20*/  STG.E desc[UR6][R4.64], R6 ;  /* 0x0000000604007986 */ /* 0x0041e8000c101906 */
[----:B------:R0:W-:Y:S04]  /*0d30*/  STG.E desc[UR6][R4.64+0x4], R7 ;  /* 0x0000040704007986 */ /* 0x0001e8000c101906 */
[----:B---3--:R0:W-:Y:S04]  /*0d40*/  STG.E desc[UR6][R4.64+0x8], R8 ;  /* 0x0000080804007986 */ /* 0x0081e8000c101906 */
[----:B------:R0:W-:Y:S04]  /*0d50*/  STG.E desc[UR6][R4.64+0xc], R9 ;  /* 0x00000c0904007986 */ /* 0x0001e8000c101906 */
[----:B----4-:R0:W-:Y:S04]  /*0d60*/  STG.E desc[UR6][R4.64+0x10], R10 ;  /* 0x0000100a04007986 */ /* 0x0101e8000c101906 */
[----:B------:R0:W-:Y:S04]  /*0d70*/  STG.E desc[UR6][R4.64+0x14], R11 ;  /* 0x0000140b04007986 */ /* 0x0001e8000c101906 */
[----:B-----5:R0:W-:Y:S04]  /*0d80*/  STG.E desc[UR6][R4.64+0x18], R12 ;  /* 0x0000180c04007986 */ /* 0x0201e8000c101906 */
[----:B------:R0:W-:Y:S02]  /*0d90*/  STG.E desc[UR6][R4.64+0x1c], R13 ;  /* 0x00001c0d04007986 */ /* 0x0001e4000c101906 */
.L_x_11:
[----:B------:R-:W-:Y:S05]  /*0da0*/  @!P1 EXIT ;  /* 0x000000000000994d */ /* 0x000fea0003800000 */
[----:B------:R-:W-:Y:S02]  /*0db0*/  ISETP.GE.U32.AND P0, PT, R14, 0x4, PT ;  /* 0x000000040e00780c */ /* 0x000fe40003f06070 */
[----:B------:R-:W-:-:S04]  /*0dc0*/  LOP3.LUT R0, R0, 0x3, RZ, 0xc0, !PT ;  /* 0x0000000300007812 */ /* 0x000fc800078ec0ff */
[----:B------:R-:W-:-:S07]  /*0dd0*/  ISETP.NE.AND P1, PT, R0, RZ, PT ;  /* 0x000000ff0000720c */ /* 0x000fce0003f25270 */
[----:B------:R-:W-:Y:S06]  /*0de0*/  @!P0 BRA `(.L_x_12) ;  /* 0x0000000000288947 */ /* 0x000fec0003800000 */
[C---:B------:R-:W-:Y:S01]  /*0df0*/  IMAD R3, R2.reuse, 0x4, R1 ;  /* 0x0000000402037824 */ /* 0x040fe200078e0201 */
[----:B0-----:R-:W0:Y:S04]  /*0e00*/  LDC.64 R4, c[0x0][0x388] ;  /* 0x0000e200ff047b82 */ /* 0x001e280000000a00 */
[----:B------:R-:W2:Y:S04]  /*0e10*/  LDL.64 R6, [R3] ;  /* 0x0000000003067983 */ /* 0x000ea80000100a00 */
[----:B------:R-:W3:Y:S01]  /*0e20*/  LDL.64 R8, [R3+0x8] ;  /* 0x0000080003087983 */ /* 0x000ee20000100a00 */
[----:B0-----:R-:W-:-:S04]  /*0e30*/  IMAD.WIDE.U32 R4, R2, 0x4, R4 ;  /* 0x0000000402047825 */ /* 0x001fc800078e0004 */
[----:B------:R-:W-:Y:S01]  /*0e40*/  VIADD R2, R2, 0x4 ;  /* 0x0000000402027836 */ /* 0x000fe20000000000 */
[----:B--2---:R1:W-:Y:S04]  /*0e50*/  STG.E desc[UR6][R4.64], R6 ;  /* 0x0000000604007986 */ /* 0x0043e8000c101906 */
[----:B------:R1:W-:Y:S04]  /*0e60*/  STG.E desc[UR6][R4.64+0x4], R7 ;  /* 0x0000040704007986 */ /* 0x0003e8000c101906 */
[----:B---3--:R1:W-:Y:S04]  /*0e70*/  STG.E desc[UR6][R4.64+0x8], R8 ;  /* 0x0000080804007986 */ /* 0x0083e8000c101906 */
[----:B------:R1:W-:Y:S02]  /*0e80*/  STG.E desc[UR6][R4.64+0xc], R9 ;  /* 0x00000c0904007986 */ /* 0x0003e4000c101906 */
.L_x_12:
[----:B------:R-:W-:Y:S05]  /*0e90*/  @!P1 EXIT ;  /* 0x000000000000994d */ /* 0x000fea0003800000 */
[----:B01----:R-:W0:Y:S01]  /*0ea0*/  LDC.64 R4, c[0x0][0x388] ;  /* 0x0000e200ff047b82 */ /* 0x003e220000000a00 */
[C---:B------:R-:W-:Y:S02]  /*0eb0*/  IMAD R6, R2.reuse, 0x4, R1 ;  /* 0x0000000402067824 */ /* 0x040fe400078e0201 */
[----:B------:R-:W-:Y:S02]  /*0ec0*/  IMAD.MOV R0, RZ, RZ, -R0 ;  /* 0x000000ffff007224 */ /* 0x000fe400078e0a00 */
[----:B0-----:R-:W-:-:S04]  /*0ed0*/  IMAD.WIDE.U32 R4, R2, 0x4, R4 ;  /* 0x0000000402047825 */ /* 0x001fc800078e0004 */
[----:B------:R-:W-:-:S07]  /*0ee0*/  IMAD.MOV.U32 R7, RZ, RZ, R5 ;  /* 0x000000ffff077224 */ /* 0x000fce00078e0005 */
.L_x_13:
[----:B0-----:R0:W2:Y:S01]  /*0ef0*/  LDL R5, [R6] ;  /* 0x0000000006057983 */ /* 0x0010a20000100800 */
[----:B------:R-:W-:Y:S01]  /*0f00*/  IMAD.MOV.U32 R2, RZ, RZ, R4 ;  /* 0x000000ffff027224 */ /* 0x000fe200078e0004 */
[----:B------:R-:W-:Y:S01]  /*0f10*/  IADD3 R4, P1, PT, R4, 0x4, RZ ;  /* 0x0000000404047810 */ /* 0x000fe20007f3e0ff */
[--C-:B------:R-:W-:Y:S02]  /*0f20*/  IMAD.MOV.U32 R3, RZ, RZ, R7.reuse ;  /* 0x000000ffff037224 */ /* 0x100fe400078e0007 */
[----:B------:R-:W-:Y:S02]  /*0f30*/  VIADD R0, R0, 0x1 ;  /* 0x0000000100007836 */ /* 0x000fe40000000000 */
[----:B------:R-:W-:Y:S02]  /*0f40*/  IMAD.X R7, RZ, RZ, R7, P1 ;  /* 0x000000ffff077224 */ /* 0x000fe400008e0607 */
[----:B0-----:R-:W-:Y:S01]  /*0f50*/  VIADD R6, R6, 0x4 ;  /* 0x0000000406067836 */ /* 0x001fe20000000000 */
[----:B------:R-:W-:Y:S01]  /*0f60*/  ISETP.NE.AND P0, PT, R0, RZ, PT ;  /* 0x000000ff0000720c */ /* 0x000fe20003f05270 */
[----:B--2---:R0:W-:-:S12]  /*0f70*/  STG.E desc[UR6][R2.64], R5 ;  /* 0x0000000502007986 */ /* 0x0041d8000c101906 */
[----:B------:R-:W-:Y:S05]  /*0f80*/  @P0 BRA `(.L_x_13) ;  /* 0xfffffffc00d80947 */ /* 0x000fea000383ffff */
[----:B------:R-:W-:Y:S05]  /*0f90*/  EXIT ;  /* 0x000000000000794d */ /* 0x000fea0003800000 */
.L_x_14:
[----:B------:R-:W-:-:S00]  /*0fa0*/  BRA `(.L_x_14) ;  /* 0xfffffffc00fc7947 */ /* 0x000fc0000383ffff */
[----:B------:R-:W-:-:S00]  /*0fb0*/  NOP ;  /* 0x0000000000007918 */ /* 0x000fc00000000000 */
        /* <DEDUP_REMOVED lines=12> */
.L_x_15:


//--------------------- .nv.shared.reserved.0     --------------------------
	.section	.nv.shared.reserved.0,"aw",@nobits
	.weak		__nv_reservedSMEM_offset_0_alias
	.size		__nv_reservedSMEM_offset_0_alias, 0, 64
	.other		__nv_reservedSMEM_offset_0_alias,@"STO_CUDA_RESERVED_SHARED STV_DEFAULT"
__nv_reservedSMEM_offset_0_alias:
	.zero		0
	.zero		64


//--------------------- .nv.constant0._Z22bruteForceStage1KerneltiPiS_ --------------------------
	.section	.nv.constant0._Z22bruteForceStage1KerneltiPiS_,"a",@progbits
	.sectionflags	@""
	.align	4
.nv.constant0._Z22bruteForceStage1KerneltiPiS_:
	.zero		920


//--------------------- SYMBOLS --------------------------

	.type		.nv.reservedSmem.offset0,@object
	.size		.nv.reservedSmem.offset0,0x4
